	.headerflags	@"EF_CUDA_TEXMODE_UNIFIED EF_CUDA_64BIT_ADDRESS EF_CUDA_ACCELERATORS EF_CUDA_SM90 EF_CUDA_VIRTUAL_SM(EF_CUDA_SM90)"
	.elftype	@"ET_EXEC"


//--------------------- .nv.info                  --------------------------
	.section	.nv.info,"",@"SHT_CUDA_INFO"
	.align	4


	//----- nvinfo : EIATTR_REGCOUNT
	.align		4
        /*0000*/ 	.byte	0x04, 0x2f
        /*0002*/ 	.short	(.L_1 - .L_0)
	.align		4
.L_0:
        /*0004*/ 	.word	index@(triton_poi_fused_add_convolution_2)
        /*0008*/ 	.word	0x0000000e


	//----- nvinfo : EIATTR_MIN_STACK_SIZE
	.align		4
.L_1:
        /*000c*/ 	.byte	0x04, 0x12
        /*000e*/ 	.short	(.L_3 - .L_2)
	.align		4
.L_2:
        /*0010*/ 	.word	index@(triton_poi_fused_add_convolution_2)
        /*0014*/ 	.word	0x00000000


	//----- nvinfo : EIATTR_FRAME_SIZE
	.align		4
.L_3:
        /*0018*/ 	.byte	0x04, 0x11
        /*001a*/ 	.short	(.L_5 - .L_4)
	.align		4
.L_4:
        /*001c*/ 	.word	index@(triton_poi_fused_add_convolution_2)
        /*0020*/ 	.word	0x00000000


	//----- nvinfo : EIATTR_MIN_STACK_SIZE
	.align		4
.L_5:
        /*0024*/ 	.byte	0x04, 0x12
        /*0026*/ 	.short	(.L_7 - .L_6)
	.align		4
.L_6:
        /*0028*/ 	.word	index@(triton_poi_fused_add_convolution_2)
        /*002c*/ 	.word	0x00000000
.L_7:


//--------------------- .nv.info.triton_poi_fused_add_convolution_2 --------------------------
	.section	.nv.info.triton_poi_fused_add_convolution_2,"",@"SHT_CUDA_INFO"
	.sectionflags	@""
	.align	4


	//----- nvinfo : EIATTR_CUDA_API_VERSION
	.align		4
        /*0000*/ 	.byte	0x04, 0x37
        /*0002*/ 	.short	(.L_9 - .L_8)
.L_8:
        /*0004*/ 	.word	0x0000007c


	//----- nvinfo : EIATTR_KPARAM_INFO
	.align		4
.L_9:
        /*0008*/ 	.byte	0x04, 0x17
        /*000a*/ 	.short	(.L_11 - .L_10)
.L_10:
        /*000c*/ 	.word	0x00000000
        /*0010*/ 	.short	0x0003
        /*0012*/ 	.short	0x0018
        /*0014*/ 	.byte	0x00, 0xf0, 0x11, 0x00


	//----- nvinfo : EIATTR_KPARAM_INFO
	.align		4
.L_11:
        /*0018*/ 	.byte	0x04, 0x17
        /*001a*/ 	.short	(.L_13 - .L_12)
.L_12:
        /*001c*/ 	.word	0x00000000
        /*0020*/ 	.short	0x0002
        /*0022*/ 	.short	0x0010
        /*0024*/ 	.byte	0x00, 0xf4, 0x21, 0x00


	//----- nvinfo : EIATTR_KPARAM_INFO
	.align		4
.L_13:
        /*0028*/ 	.byte	0x04, 0x17
        /*002a*/ 	.short	(.L_15 - .L_14)
.L_14:
        /*002c*/ 	.word	0x00000000
        /*0030*/ 	.short	0x0001
        /*0032*/ 	.short	0x0008
        /*0034*/ 	.byte	0x00, 0xf4, 0x21, 0x00


	//----- nvinfo : EIATTR_KPARAM_INFO
	.align		4
.L_15:
        /*0038*/ 	.byte	0x04, 0x17
        /*003a*/ 	.short	(.L_17 - .L_16)
.L_16:
        /*003c*/ 	.word	0x00000000
        /*0040*/ 	.short	0x0000
        /*0042*/ 	.short	0x0000
        /*0044*/ 	.byte	0x00, 0xf4, 0x21, 0x00


	//----- nvinfo : EIATTR_SPARSE_MMA_MASK
	.align		4
.L_17:
        /*0048*/ 	.byte	0x03, 0x50
        /*004a*/ 	.short	0x0000


	//----- nvinfo : EIATTR_MAXREG_COUNT
	.align		4
        /*004c*/ 	.byte	0x03, 0x1b
        /*004e*/ 	.short	0x00ff


	//----- nvinfo : EIATTR_EXIT_INSTR_OFFSETS
	.align		4
        /*0050*/ 	.byte	0x04, 0x1c
        /*0052*/ 	.short	(.L_19 - .L_18)


	//   ....[0]....
.L_18:
        /*0054*/ 	.word	0x000001c0


	//   ....[1]....
        /*0058*/ 	.word	0x000001e0


	//----- nvinfo : EIATTR_REQNTID
	.align		4
.L_19:
        /*005c*/ 	.byte	0x04, 0x10
        /*005e*/ 	.short	(.L_21 - .L_20)
.L_20:
        /*0060*/ 	.word	0x00000080
        /*0064*/ 	.word	0x00000001
        /*0068*/ 	.word	0x00000001


	//----- nvinfo : EIATTR_CBANK_PARAM_SIZE
	.align		4
.L_21:
        /*006c*/ 	.byte	0x03, 0x19
        /*006e*/ 	.short	0x001c


	//----- nvinfo : EIATTR_PARAM_CBANK
	.align		4
        /*0070*/ 	.byte	0x04, 0x0a
        /*0072*/ 	.short	(.L_23 - .L_22)
	.align		4
.L_22:
        /*0074*/ 	.word	index@(.nv.constant0.triton_poi_fused_add_convolution_2)
        /*0078*/ 	.short	0x0210
        /*007a*/ 	.short	0x001c


	//----- nvinfo : EIATTR_SW_WAR
	.align		4
.L_23:
        /*007c*/ 	.byte	0x04, 0x36
        /*007e*/ 	.short	(.L_25 - .L_24)
.L_24:
        /*0080*/ 	.word	0x00000008
.L_25:


//--------------------- .nv.callgraph             --------------------------
	.section	.nv.callgraph,"",@"SHT_CUDA_CALLGRAPH"
	.align	4
	.sectionentsize	8
	.align		4
        /*0000*/ 	.word	0x00000000
	.align		4
        /*0004*/ 	.word	0xffffffff
	.align		4
        /*0008*/ 	.word	0x00000000
	.align		4
        /*000c*/ 	.word	0xfffffffe
	.align		4
        /*0010*/ 	.word	0x00000000
	.align		4
        /*0014*/ 	.word	0xfffffffd
	.align		4
        /*0018*/ 	.word	0x00000000
	.align		4
        /*001c*/ 	.word	0xfffffffc


//--------------------- .text.triton_poi_fused_add_convolution_2 --------------------------
	.section	.text.triton_poi_fused_add_convolution_2,"ax",@progbits
	.align	128
        .global         triton_poi_fused_add_convolution_2
        .type           triton_poi_fused_add_convolution_2,@function
        .size           triton_poi_fused_add_convolution_2,(.L_x_1 - triton_poi_fused_add_convolution_2)
        .other          triton_poi_fused_add_convolution_2,@"STO_CUDA_ENTRY STV_DEFAULT"
triton_poi_fused_add_convolution_2:
.text.triton_poi_fused_add_convolution_2:
[----:B------:R-:W0:Y:S02]  /*0000*/  LDC R1, c[0x0][0x28] ;  /* 0x00000a00ff017b82 */ /* 0x000e240000000800 */
[----:B------:R-:W1:Y:S01]  /*0010*/  S2R R0, SR_TID.X ;  /* 0x0000000000007919 */ /* 0x000e620000002100 */
[----:B------:R-:W2:Y:S01]  /*0020*/  LDC.64 R4, c[0x0][0x218] ;  /* 0x00008600ff047b82 */ /* 0x000ea20000000a00 */
[----:B------:R-:W-:Y:S01]  /*0030*/  ULDC.64 UR4, c[0x0][0x208] ;  /* 0x0000820000047ab9 */ /* 0x000fe20000000a00 */
[----:B------:R-:W3:Y:S06]  /*0040*/  S2R R9, SR_CTAID.X ;  /* 0x0000000000097919 */ /* 0x000eec0000002500 */
[----:B------:R-:W4:Y:S01]  /*0050*/  LDC.64 R6, c[0x0][0x220] ;  /* 0x00008800ff067b82 */ /* 0x000f220000000a00 */
[----:B-1----:R-:W-:-:S02]  /*0060*/  LOP3.LUT R0, R0, 0x7f, RZ, 0xc0, !PT ;  /* 0x0000007f00007812 */ /* 0x002fc400078ec0ff */
[----:B---3--:R-:W-:-:S03]  /*0070*/  SHF.R.S32.HI R2, RZ, 0x18, R9 ;  /* 0x00000018ff027819 */ /* 0x008fc60000011409 */
[----:B------:R-:W-:Y:S01]  /*0080*/  IMAD R9, R9, 0x80, R0 ;  /* 0x0000008009097824 */ /* 0x000fe200078e0200 */
[----:B------:R-:W-:Y:S02]  /*0090*/  SGXT R0, R2, 0x1 ;  /* 0x000000010200781a */ /* 0x000fe40000000200 */
[----:B------:R-:W1:Y:S02]  /*00a0*/  LDC.64 R2, c[0x0][0x210] ;  /* 0x00008400ff027b82 */ /* 0x000e640000000a00 */
[----:B------:R-:W-:Y:S02]  /*00b0*/  ISETP.GE.AND P0, PT, R9, 0x100, PT ;  /* 0x000001000900780c */ /* 0x000fe40003f06270 */
[----:B------:R-:W-:-:S04]  /*00c0*/  LEA.HI R0, R0, R9, RZ, 0x4 ;  /* 0x0000000900007211 */ /* 0x000fc800078f20ff */
[----:B------:R-:W-:-:S04]  /*00d0*/  SHF.R.S32.HI R0, RZ, 0x4, R0 ;  /* 0x00000004ff007819 */ /* 0x000fc80000011400 */
[----:B------:R-:W-:-:S04]  /*00e0*/  LEA.HI R8, R0, R0, RZ, 0x2 ;  /* 0x0000000000087211 */ /* 0x000fc800078f10ff */
[----:B------:R-:W-:-:S05]  /*00f0*/  LOP3.LUT R11, R8, 0xfffffffc, RZ, 0xc0, !PT ;  /* 0xfffffffc080b7812 */ /* 0x000fca00078ec0ff */
[----:B------:R-:W-:Y:S02]  /*0100*/  IMAD.IADD R11, R0, 0x1, -R11 ;  /* 0x00000001000b7824 */ /* 0x000fe400078e0a0b */
[----:B------:R-:W-:Y:S02]  /*0110*/  IMAD.MOV.U32 R0, RZ, RZ, RZ ;  /* 0x000000ffff007224 */ /* 0x000fe400078e00ff */
[----:B--2---:R-:W-:Y:S01]  /*0120*/  IMAD.WIDE R4, R11, 0x4, R4 ;  /* 0x000000040b047825 */ /* 0x004fe200078e0204 */
[----:B------:R-:W-:-:S03]  /*0130*/  HFMA2.MMA R11, -RZ, RZ, 0, 0 ;  /* 0x00000000ff0b7435 */ /* 0x000fc600000001ff */
[----:B-1----:R-:W-:Y:S01]  /*0140*/  IMAD.WIDE R2, R9, 0x4, R2 ;  /* 0x0000000409027825 */ /* 0x002fe200078e0202 */
[----:B------:R-:W-:-:S03]  /*0150*/  MOV R8, RZ ;  /* 0x000000ff00087202 */ /* 0x000fc60000000f00 */
[----:B----4-:R-:W-:Y:S01]  /*0160*/  IMAD.WIDE R6, R9, 0x4, R6 ;  /* 0x0000000409067825 */ /* 0x010fe200078e0206 */
[----:B------:R-:W2:Y:S04]  /*0170*/  @!P0 LDG.E R0, desc[UR4][R2.64] ;  /* 0x0000000402008981 */ /* 0x000ea8000c1e1900 */
[----:B------:R-:W2:Y:S04]  /*0180*/  @!P0 LDG.E.EL R11, desc[UR4][R4.64] ;  /* 0x00000004040b8981 */ /* 0x000ea8000c2e1900 */
[----:B------:R-:W3:Y:S01]  /*0190*/  @!P0 LDG.E R8, desc[UR4][R6.64] ;  /* 0x0000000406088981 */ /* 0x000ee2000c1e1900 */
[----:B--2---:R-:W-:-:S04]  /*01a0*/  FADD R11, R11, R0 ;  /* 0x000000000b0b7221 */ /* 0x004fc80000000000 */
[----:B---3--:R-:W-:Y:S01]  /*01b0*/  FADD R11, R11, R8 ;  /* 0x000000080b0b7221 */ /* 0x008fe20000000000 */
[----:B------:R-:W-:Y:S06]  /*01c0*/  @P0 EXIT ;  /* 0x000000000000094d */ /* 0x000fec0003800000 */
[----:B------:R-:W-:Y:S01]  /*01d0*/  STG.E desc[UR4][R2.64], R11 ;  /* 0x0000000b02007986 */ /* 0x000fe2000c101904 */
[----:B------:R-:W-:Y:S05]  /*01e0*/  EXIT ;  /* 0x000000000000794d */ /* 0x000fea0003800000 */
.L_x_0:
[----:B------:R-:W-:-:S00]  /*01f0*/  BRA `(.L_x_0) ;  /* 0xfffffffc00fc7947 */ /* 0x000fc0000383ffff */
[----:B------:R-:W-:-:S00]  /*0200*/  NOP ;  /* 0x0000000000007918 */ /* 0x000fc00000000000 */
[----:B------:R-:W-:-:S00]  /*0210*/  NOP ;  /* 0x0000000000007918 */ /* 0x000fc00000000000 */
[----:B------:R-:W-:-:S00]  /*0220*/  NOP ;  /* 0x0000000000007918 */ /* 0x000fc00000000000 */
[----:B------:R-:W-:-:S00]  /*0230*/  NOP ;  /* 0x0000000000007918 */ /* 0x000fc00000000000 */
[----:B------:R-:W-:-:S00]  /*0240*/  NOP ;  /* 0x0000000000007918 */ /* 0x000fc00000000000 */
[----:B------:R-:W-:-:S00]  /*0250*/  NOP ;  /* 0x0000000000007918 */ /* 0x000fc00000000000 */
[----:B------:R-:W-:-:S00]  /*0260*/  NOP ;  /* 0x0000000000007918 */ /* 0x000fc00000000000 */
[----:B------:R-:W-:-:S00]  /*0270*/  NOP ;  /* 0x0000000000007918 */ /* 0x000fc00000000000 */
.L_x_1:


//--------------------- .nv.constant0.triton_poi_fused_add_convolution_2 --------------------------
	.section	.nv.constant0.triton_poi_fused_add_convolution_2,"a",@progbits
	.sectionflags	@""
	.align	4
.nv.constant0.triton_poi_fused_add_convolution_2:
	.zero		556
